//
// Generated by NVIDIA NVVM Compiler
//
// Compiler Build ID: CL-36424714
// Cuda compilation tools, release 13.0, V13.0.88
// Based on NVVM 20.0.0
//

.version 9.0
.target sm_100
.address_size 64

	// .globl	_Z16reduction_kernelPfS_i
// _ZZ16reduction_kernelPfS_iE6s_data has been demoted

.visible .entry _Z16reduction_kernelPfS_i(
	.param .u64 .ptr .align 1 _Z16reduction_kernelPfS_i_param_0,
	.param .u64 .ptr .align 1 _Z16reduction_kernelPfS_i_param_1,
	.param .u32 _Z16reduction_kernelPfS_i_param_2
)
{
	.reg .pred 	%p<11>;
	.reg .b32 	%r<39>;
	.reg .b32 	%f<30>;
	.reg .b64 	%rd<13>;
	// demoted variable
	.shared .align 4 .b8 _ZZ16reduction_kernelPfS_iE6s_data[1024];
	ld.param.u64 	%rd3, [_Z16reduction_kernelPfS_i_param_0];
	ld.param.u64 	%rd2, [_Z16reduction_kernelPfS_i_param_1];
	ld.param.u32 	%r17, [_Z16reduction_kernelPfS_i_param_2];
	cvta.to.global.u64 	%rd1, %rd3;
	mov.u32 	%r1, %tid.x;
	mov.u32 	%r18, %ctaid.x;
	mov.u32 	%r38, %ntid.x;
	mad.lo.s32 	%r36, %r18, %r38, %r1;
	mov.u32 	%r19, %nctaid.x;
	mul.lo.s32 	%r4, %r19, %r38;
	setp.ge.s32 	%p1, %r36, %r17;
	mov.f32 	%f29, 0f00000000;
	@%p1 bra 	$L__BB0_7;
	add.s32 	%r20, %r36, %r4;
	max.s32 	%r21, %r17, %r20;
	setp.lt.s32 	%p2, %r20, %r17;
	selp.u32 	%r22, 1, 0, %p2;
	add.s32 	%r23, %r20, %r22;
	sub.s32 	%r24, %r21, %r23;
	div.u32 	%r25, %r24, %r4;
	add.s32 	%r5, %r25, %r22;
	and.b32  	%r26, %r5, 3;
	setp.eq.s32 	%p3, %r26, 3;
	mov.f32 	%f29, 0f00000000;
	@%p3 bra 	$L__BB0_4;
	add.s32 	%r27, %r5, 1;
	and.b32  	%r28, %r27, 3;
	neg.s32 	%r34, %r28;
	mov.f32 	%f29, 0f00000000;
$L__BB0_3:
	.pragma "nounroll";
	mul.wide.s32 	%rd4, %r36, 4;
	add.s64 	%rd5, %rd1, %rd4;
	ld.global.f32 	%f12, [%rd5];
	add.f32 	%f29, %f29, %f12;
	add.s32 	%r36, %r36, %r4;
	add.s32 	%r34, %r34, 1;
	setp.ne.s32 	%p4, %r34, 0;
	@%p4 bra 	$L__BB0_3;
$L__BB0_4:
	setp.lt.u32 	%p5, %r5, 3;
	@%p5 bra 	$L__BB0_7;
	mul.wide.s32 	%rd8, %r4, 4;
	shl.b32 	%r29, %r4, 2;
$L__BB0_6:
	mul.wide.s32 	%rd6, %r36, 4;
	add.s64 	%rd7, %rd1, %rd6;
	ld.global.f32 	%f13, [%rd7];
	add.f32 	%f14, %f29, %f13;
	add.s64 	%rd9, %rd7, %rd8;
	ld.global.f32 	%f15, [%rd9];
	add.f32 	%f16, %f14, %f15;
	add.s64 	%rd10, %rd9, %rd8;
	ld.global.f32 	%f17, [%rd10];
	add.f32 	%f18, %f16, %f17;
	add.s64 	%rd11, %rd10, %rd8;
	ld.global.f32 	%f19, [%rd11];
	add.f32 	%f29, %f18, %f19;
	add.s32 	%r36, %r29, %r36;
	setp.lt.s32 	%p6, %r36, %r17;
	@%p6 bra 	$L__BB0_6;
$L__BB0_7:
	shl.b32 	%r30, %r1, 2;
	mov.u32 	%r31, _ZZ16reduction_kernelPfS_iE6s_data;
	add.s32 	%r14, %r31, %r30;
	st.shared.f32 	[%r14], %f29;
	bar.sync 	0;
	setp.lt.u32 	%p7, %r38, 2;
	@%p7 bra 	$L__BB0_11;
$L__BB0_8:
	shr.u32 	%r16, %r38, 1;
	setp.ge.u32 	%p8, %r1, %r16;
	@%p8 bra 	$L__BB0_10;
	shl.b32 	%r32, %r16, 2;
	add.s32 	%r33, %r14, %r32;
	ld.shared.f32 	%f20, [%r33];
	ld.shared.f32 	%f21, [%r14];
	add.f32 	%f22, %f20, %f21;
	st.shared.f32 	[%r14], %f22;
$L__BB0_10:
	bar.sync 	0;
	setp.gt.u32 	%p9, %r38, 3;
	mov.u32 	%r38, %r16;
	@%p9 bra 	$L__BB0_8;
$L__BB0_11:
	setp.ne.s32 	%p10, %r1, 0;
	@%p10 bra 	$L__BB0_13;
	ld.shared.f32 	%f23, [_ZZ16reduction_kernelPfS_iE6s_data];
	cvta.to.global.u64 	%rd12, %rd2;
	atom.global.add.f32 	%f24, [%rd12], %f23;
$L__BB0_13:
	ret;

}


// ===== COMPILED SASS (sm_100) =====

	.target	sm_100

	.elftype	@"ET_EXEC"


//--------------------- .note.nv.tkinfo           --------------------------
	.section	.note.nv.tkinfo,"",@"SHT_NOTE"
	.sectionflags	@"SHF_NOTE_NV_TKINFO"
	.tkinfo
        /*0018*/ 	.word	0x00000002
        /*0030*/ 	.string	""
        /*0030*/ 	.string	"ptxas"
        /*0030*/ 	.string	"Cuda compilation tools, release 13.0, V13.0.88"
        /*0030*/ 	.string	"Build cuda_13.0.r13.0/compiler.36424714_0"
        /*0030*/ 	.string	"-arch sm_100 -m 64 "



//--------------------- .note.nv.cuinfo           --------------------------
	.section	.note.nv.cuinfo,"",@"SHT_NOTE"
	.sectionflags	@"SHF_NOTE_NV_CUINFO"
        /*0018*/ 	.short	0x0002
        /*001a*/ 	.short	0x0064
        /*001c*/ 	.short	0x0082
	.zero		2


//--------------------- .nv.info                  --------------------------
	.section	.nv.info,"",@"SHT_CUDA_INFO"
	.align	4


	//----- nvinfo : EIATTR_REGCOUNT
	.align		4
        /*0000*/ 	.byte	0x04, 0x2f
        /*0002*/ 	.short	(.L_1 - .L_0)
	.align		4
.L_0:
        /*0004*/ 	.word	index@(_Z16reduction_kernelPfS_i)
        /*0008*/ 	.word	0x00000010


	//----- nvinfo : EIATTR_FRAME_SIZE
	.align		4
.L_1:
        /*000c*/ 	.byte	0x04, 0x11
        /*000e*/ 	.short	(.L_3 - .L_2)
	.align		4
.L_2:
        /*0010*/ 	.word	index@(_Z16reduction_kernelPfS_i)
        /*0014*/ 	.word	0x00000000


	//----- nvinfo : EIATTR_MIN_STACK_SIZE
	.align		4
.L_3:
        /*0018*/ 	.byte	0x04, 0x12
        /*001a*/ 	.short	(.L_5 - .L_4)
	.align		4
.L_4:
        /*001c*/ 	.word	index@(_Z16reduction_kernelPfS_i)
        /*0020*/ 	.word	0x00000000
.L_5:


//--------------------- .nv.compat                --------------------------
	.section	.nv.compat,"",@"SHT_CUDA_COMPAT_INFO"
	.align	4
        /*0000*/ 	.byte	0x02, 0x09, 0x00, 0x00, 0x02, 0x02, 0x01, 0x00, 0x02, 0x05, 0x05, 0x00, 0x03, 0x07, 0x01, 0x01
        /*0010*/ 	.byte	0x02, 0x03, 0x00, 0x00, 0x02, 0x06, 0x01, 0x00, 0x04, 0x0b, 0x08, 0x00, 0x09, 0x00, 0x00, 0x00
        /*0020*/ 	.byte	0x00, 0x00, 0x00, 0x00


//--------------------- .nv.info._Z16reduction_kernelPfS_i --------------------------
	.section	.nv.info._Z16reduction_kernelPfS_i,"",@"SHT_CUDA_INFO"
	.sectionflags	@""
	.align	4


	//----- nvinfo : EIATTR_CUDA_API_VERSION
	.align		4
        /*0000*/ 	.byte	0x04, 0x37
        /*0002*/ 	.short	(.L_7 - .L_6)
.L_6:
        /*0004*/ 	.word	0x00000082


	//----- nvinfo : EIATTR_KPARAM_INFO
	.align		4
.L_7:
        /*0008*/ 	.byte	0x04, 0x17
        /*000a*/ 	.short	(.L_9 - .L_8)
.L_8:
        /*000c*/ 	.word	0x00000000
        /*0010*/ 	.short	0x0002
        /*0012*/ 	.short	0x0010
        /*0014*/ 	.byte	0x00, 0xf0, 0x11, 0x00


	//----- nvinfo : EIATTR_KPARAM_INFO
	.align		4
.L_9:
        /*0018*/ 	.byte	0x04, 0x17
        /*001a*/ 	.short	(.L_11 - .L_10)
.L_10:
        /*001c*/ 	.word	0x00000000
        /*0020*/ 	.short	0x0001
        /*0022*/ 	.short	0x0008
        /*0024*/ 	.byte	0x00, 0xf5, 0x21, 0x00


	//----- nvinfo : EIATTR_KPARAM_INFO
	.align		4
.L_11:
        /*0028*/ 	.byte	0x04, 0x17
        /*002a*/ 	.short	(.L_13 - .L_12)
.L_12:
        /*002c*/ 	.word	0x00000000
        /*0030*/ 	.short	0x0000
        /*0032*/ 	.short	0x0000
        /*0034*/ 	.byte	0x00, 0xf5, 0x21, 0x00


	//----- nvinfo : EIATTR_SPARSE_MMA_MASK
	.align		4
.L_13:
        /*0038*/ 	.byte	0x03, 0x50
        /*003a*/ 	.short	0x0000


	//----- nvinfo : EIATTR_MAXREG_COUNT
	.align		4
        /*003c*/ 	.byte	0x03, 0x1b
        /*003e*/ 	.short	0x00ff


	//----- nvinfo : EIATTR_NUM_BARRIERS
	.align		4
        /*0040*/ 	.byte	0x02, 0x4c
        /*0042*/ 	.byte	0x01
	.zero		1


	//----- nvinfo : EIATTR_MERCURY_ISA_VERSION
	.align		4
        /*0044*/ 	.byte	0x03, 0x5f
        /*0046*/ 	.short	0x0101


	//----- nvinfo : EIATTR_VRC_CTA_INIT_COUNT
	.align		4
        /*0048*/ 	.byte	0x02, 0x4a
	.zero		1
	.zero		1


	//----- nvinfo : EIATTR_EXIT_INSTR_OFFSETS
	.align		4
        /*004c*/ 	.byte	0x04, 0x1c
        /*004e*/ 	.short	(.L_15 - .L_14)


	//   ....[0]....
.L_14:
        /*0050*/ 	.word	0x000005e0


	//   ....[1]....
        /*0054*/ 	.word	0x00000650


	//----- nvinfo : EIATTR_CRS_STACK_SIZE
	.align		4
.L_15:
        /*0058*/ 	.byte	0x04, 0x1e
        /*005a*/ 	.short	(.L_17 - .L_16)
.L_16:
        /*005c*/ 	.word	0x00000000


	//----- nvinfo : EIATTR_CBANK_PARAM_SIZE
	.align		4
.L_17:
        /*0060*/ 	.byte	0x03, 0x19
        /*0062*/ 	.short	0x0014


	//----- nvinfo : EIATTR_PARAM_CBANK
	.align		4
        /*0064*/ 	.byte	0x04, 0x0a
        /*0066*/ 	.short	(.L_19 - .L_18)
	.align		4
.L_18:
        /*0068*/ 	.word	index@(.nv.constant0._Z16reduction_kernelPfS_i)
        /*006c*/ 	.short	0x0380
        /*006e*/ 	.short	0x0014


	//----- nvinfo : EIATTR_SW_WAR
	.align		4
.L_19:
        /*0070*/ 	.byte	0x04, 0x36
        /*0072*/ 	.short	(.L_21 - .L_20)
.L_20:
        /*0074*/ 	.word	0x00000008
.L_21:


//--------------------- .nv.callgraph             --------------------------
	.section	.nv.callgraph,"",@"SHT_CUDA_CALLGRAPH"
	.align	4
	.sectionentsize	8
	.align		4
        /*0000*/ 	.word	0x00000000
	.align		4
        /*0004*/ 	.word	0xffffffff
	.align		4
        /*0008*/ 	.word	0x00000000
	.align		4
        /*000c*/ 	.word	0xfffffffe
	.align		4
        /*0010*/ 	.word	0x00000000
	.align		4
        /*0014*/ 	.word	0xfffffffd
	.align		4
        /*0018*/ 	.word	0x00000000
	.align		4
        /*001c*/ 	.word	0xfffffffc


//--------------------- .text._Z16reduction_kernelPfS_i --------------------------
	.section	.text._Z16reduction_kernelPfS_i,"ax",@progbits
	.align	128
        .global         _Z16reduction_kernelPfS_i
        .type           _Z16reduction_kernelPfS_i,@function
        .size           _Z16reduction_kernelPfS_i,(.L_x_9 - _Z16reduction_kernelPfS_i)
        .other          _Z16reduction_kernelPfS_i,@"STO_CUDA_ENTRY STV_DEFAULT"
_Z16reduction_kernelPfS_i:
.text._Z16reduction_kernelPfS_i:
[----:B------:R-:W-:Y:S01]  /*0000*/  LDC R1, c[0x0][0x37c] ;  /* 0x0000df00ff017b82 */ /* 0x000fe20000000800 */
[----:B------:R-:W0:Y:S07]  /*0010*/  S2R R0, SR_TID.X ;  /* 0x0000000000007919 */ /* 0x000e2e0000002100 */
[----:B------:R-:W0:Y:S01]  /*0020*/  S2UR UR4, SR_CTAID.X ;  /* 0x00000000000479c3 */ /* 0x000e220000002500 */
[----:B------:R-:W1:Y:S01]  /*0030*/  LDCU UR8, c[0x0][0x390] ;  /* 0x00007200ff0877ac */ /* 0x000e620008000800 */
[----:B------:R-:W-:Y:S01]  /*0040*/  BSSY.RECONVERGENT B0, `(.L_x_0) ;  /* 0x0000045000007945 */ /* 0x000fe20003800200 */
[----:B------:R-:W-:Y:S01]  /*0050*/  IMAD.MOV.U32 R4, RZ, RZ, RZ ;  /* 0x000000ffff047224 */ /* 0x000fe200078e00ff */
[----:B------:R-:W2:Y:S04]  /*0060*/  LDCU.64 UR6, c[0x0][0x358] ;  /* 0x00006b00ff0677ac */ /* 0x000ea80008000a00 */
[----:B------:R-:W0:Y:S01]  /*0070*/  LDC R3, c[0x0][0x360] ;  /* 0x0000d800ff037b82 */ /* 0x000e220000000800 */
[----:B------:R-:W3:Y:S01]  /*0080*/  LDCU UR5, c[0x0][0x370] ;  /* 0x00006e00ff0577ac */ /* 0x000ee20008000800 */
[----:B0-----:R-:W-:-:S02]  /*0090*/  IMAD R5, R3, UR4, R0 ;  /* 0x0000000403057c24 */ /* 0x001fc4000f8e0200 */
[----:B---3--:R-:W-:-:S03]  /*00a0*/  IMAD R2, R3, UR5, RZ ;  /* 0x0000000503027c24 */ /* 0x008fc6000f8e02ff */
[----:B-1----:R-:W-:-:S13]  /*00b0*/  ISETP.GE.AND P0, PT, R5, UR8, PT ;  /* 0x0000000805007c0c */ /* 0x002fda000bf06270 */
[----:B--2---:R-:W-:Y:S05]  /*00c0*/  @P0 BRA `(.L_x_1) ;  /* 0x0000000000f00947 */ /* 0x004fea0003800000 */
[----:B------:R-:W0:Y:S01]  /*00d0*/  I2F.U32.RP R10, R2 ;  /* 0x00000002000a7306 */ /* 0x000e220000209000 */
[C---:B------:R-:W-:Y:S01]  /*00e0*/  IMAD.IADD R4, R2.reuse, 0x1, R5 ;  /* 0x0000000102047824 */ /* 0x040fe200078e0205 */
[----:B------:R-:W-:Y:S01]  /*00f0*/  IADD3 R11, PT, PT, RZ, -R2, RZ ;  /* 0x80000002ff0b7210 */ /* 0x000fe20007ffe0ff */
[----:B------:R-:W-:Y:S01]  /*0100*/  BSSY.RECONVERGENT B1, `(.L_x_2) ;  /* 0x0000027000017945 */ /* 0x000fe20003800200 */
[----:B------:R-:W-:Y:S02]  /*0110*/  ISETP.NE.U32.AND P2, PT, R2, RZ, PT ;  /* 0x000000ff0200720c */ /* 0x000fe40003f45070 */
[C---:B------:R-:W-:Y:S02]  /*0120*/  ISETP.GE.AND P0, PT, R4.reuse, UR8, PT ;  /* 0x0000000804007c0c */ /* 0x040fe4000bf06270 */
[----:B------:R-:W-:Y:S02]  /*0130*/  VIMNMX R9, PT, PT, R4, UR8, !PT ;  /* 0x0000000804097c48 */ /* 0x000fe4000ffe0100 */
[----:B------:R-:W-:-:S04]  /*0140*/  SEL R8, RZ, 0x1, P0 ;  /* 0x00000001ff087807 */ /* 0x000fc80000000000 */
[----:B------:R-:W-:Y:S01]  /*0150*/  IADD3 R9, PT, PT, R9, -R4, -R8 ;  /* 0x8000000409097210 */ /* 0x000fe20007ffe808 */
[----:B0-----:R-:W0:Y:S02]  /*0160*/  MUFU.RCP R10, R10 ;  /* 0x0000000a000a7308 */ /* 0x001e240000001000 */
[----:B0-----:R-:W-:-:S06]  /*0170*/  VIADD R6, R10, 0xffffffe ;  /* 0x0ffffffe0a067836 */ /* 0x001fcc0000000000 */
[----:B------:R0:W1:Y:S02]  /*0180*/  F2I.FTZ.U32.TRUNC.NTZ R7, R6 ;  /* 0x0000000600077305 */ /* 0x000064000021f000 */
[----:B0-----:R-:W-:Y:S02]  /*0190*/  HFMA2 R6, -RZ, RZ, 0, 0 ;  /* 0x00000000ff067431 */ /* 0x001fe400000001ff */
[----:B-1----:R-:W-:-:S04]  /*01a0*/  IMAD R11, R11, R7, RZ ;  /* 0x000000070b0b7224 */ /* 0x002fc800078e02ff */
[----:B------:R-:W-:-:S06]  /*01b0*/  IMAD.HI.U32 R10, R7, R11, R6 ;  /* 0x0000000b070a7227 */ /* 0x000fcc00078e0006 */
[----:B------:R-:W-:-:S04]  /*01c0*/  IMAD.HI.U32 R7, R10, R9, RZ ;  /* 0x000000090a077227 */ /* 0x000fc800078e00ff */
[----:B------:R-:W-:-:S04]  /*01d0*/  IMAD.MOV R4, RZ, RZ, -R7 ;  /* 0x000000ffff047224 */ /* 0x000fc800078e0a07 */
[----:B------:R-:W-:-:S05]  /*01e0*/  IMAD R9, R2, R4, R9 ;  /* 0x0000000402097224 */ /* 0x000fca00078e0209 */
[----:B------:R-:W-:-:S13]  /*01f0*/  ISETP.GE.U32.AND P0, PT, R9, R2, PT ;  /* 0x000000020900720c */ /* 0x000fda0003f06070 */
[----:B------:R-:W-:Y:S01]  /*0200*/  @P0 IADD3 R9, PT, PT, -R2, R9, RZ ;  /* 0x0000000902090210 */ /* 0x000fe20007ffe1ff */
[----:B------:R-:W-:-:S03]  /*0210*/  @P0 VIADD R7, R7, 0x1 ;  /* 0x0000000107070836 */ /* 0x000fc60000000000 */
[----:B------:R-:W-:-:S13]  /*0220*/  ISETP.GE.U32.AND P1, PT, R9, R2, PT ;  /* 0x000000020900720c */ /* 0x000fda0003f26070 */
[----:B------:R-:W-:Y:S02]  /*0230*/  @P1 IADD3 R7, PT, PT, R7, 0x1, RZ ;  /* 0x0000000107071810 */ /* 0x000fe40007ffe0ff */
[----:B------:R-:W-:-:S05]  /*0240*/  @!P2 LOP3.LUT R7, RZ, R2, RZ, 0x33, !PT ;  /* 0x00000002ff07a212 */ /* 0x000fca00078e33ff */
[----:B------:R-:W-:-:S05]  /*0250*/  IMAD.IADD R7, R8, 0x1, R7 ;  /* 0x0000000108077824 */ /* 0x000fca00078e0207 */
[C---:B------:R-:W-:Y:S02]  /*0260*/  LOP3.LUT R4, R7.reuse, 0x3, RZ, 0xc0, !PT ;  /* 0x0000000307047812 */ /* 0x040fe400078ec0ff */
[----:B------:R-:W-:Y:S02]  /*0270*/  ISETP.GE.U32.AND P1, PT, R7, 0x3, PT ;  /* 0x000000030700780c */ /* 0x000fe40003f26070 */
[----:B------:R-:W-:Y:S02]  /*0280*/  ISETP.NE.AND P0, PT, R4, 0x3, PT ;  /* 0x000000030400780c */ /* 0x000fe40003f05270 */
[----:B------:R-:W-:-:S11]  /*0290*/  MOV R4, RZ ;  /* 0x000000ff00047202 */ /* 0x000fd60000000f00 */
[----:B------:R-:W-:Y:S05]  /*02a0*/  @!P0 BRA `(.L_x_3) ;  /* 0x0000000000308947 */ /* 0x000fea0003800000 */
[----:B------:R-:W0:Y:S01]  /*02b0*/  LDC.64 R8, c[0x0][0x380] ;  /* 0x0000e000ff087b82 */ /* 0x000e220000000a00 */
[----:B------:R-:W-:-:S05]  /*02c0*/  VIADD R4, R7, 0x1 ;  /* 0x0000000107047836 */ /* 0x000fca0000000000 */
[----:B------:R-:W-:Y:S02]  /*02d0*/  LOP3.LUT R6, R4, 0x3, RZ, 0xc0, !PT ;  /* 0x0000000304067812 */ /* 0x000fe400078ec0ff */
[----:B------:R-:W-:-:S03]  /*02e0*/  MOV R4, RZ ;  /* 0x000000ff00047202 */ /* 0x000fc60000000f00 */
[----:B------:R-:W-:-:S07]  /*02f0*/  IMAD.MOV R10, RZ, RZ, -R6 ;  /* 0x000000ffff0a7224 */ /* 0x000fce00078e0a06 */
.L_x_4:
[----:B0-----:R-:W-:-:S06]  /*0300*/  IMAD.WIDE R6, R5, 0x4, R8 ;  /* 0x0000000405067825 */ /* 0x001fcc00078e0208 */
[----:B------:R-:W2:Y:S01]  /*0310*/  LDG.E R7, desc[UR6][R6.64] ;  /* 0x0000000606077981 */ /* 0x000ea2000c1e1900 */
[----:B------:R-:W-:Y:S01]  /*0320*/  IADD3 R10, PT, PT, R10, 0x1, RZ ;  /* 0x000000010a0a7810 */ /* 0x000fe20007ffe0ff */
[----:B------:R-:W-:-:S03]  /*0330*/  IMAD.IADD R5, R2, 0x1, R5 ;  /* 0x0000000102057824 */ /* 0x000fc600078e0205 */
[----:B------:R-:W-:Y:S01]  /*0340*/  ISETP.NE.AND P0, PT, R10, RZ, PT ;  /* 0x000000ff0a00720c */ /* 0x000fe20003f05270 */
[----:B--2---:R-:W-:-:S12]  /*0350*/  FADD R4, R7, R4 ;  /* 0x0000000407047221 */ /* 0x004fd80000000000 */
[----:B------:R-:W-:Y:S05]  /*0360*/  @P0 BRA `(.L_x_4) ;  /* 0xfffffffc00e40947 */ /* 0x000fea000383ffff */
.L_x_3:
[----:B------:R-:W-:Y:S05]  /*0370*/  BSYNC.RECONVERGENT B1 ;  /* 0x0000000000017941 */ /* 0x000fea0003800200 */
.L_x_2:
[----:B------:R-:W-:Y:S05]  /*0380*/  @!P1 BRA `(.L_x_1) ;  /* 0x0000000000409947 */ /* 0x000fea0003800000 */
.L_x_5:
[----:B------:R-:W0:Y:S02]  /*0390*/  LDC.64 R6, c[0x0][0x380] ;  /* 0x0000e000ff067b82 */ /* 0x000e240000000a00 */
[----:B0-----:R-:W-:-:S04]  /*03a0*/  IMAD.WIDE R12, R5, 0x4, R6 ;  /* 0x00000004050c7825 */ /* 0x001fc800078e0206 */
[C---:B------:R-:W-:Y:S02]  /*03b0*/  IMAD.WIDE R6, R2.reuse, 0x4, R12 ;  /* 0x0000000402067825 */ /* 0x040fe400078e020c */
[----:B------:R-:W2:Y:S02]  /*03c0*/  LDG.E R13, desc[UR6][R12.64] ;  /* 0x000000060c0d7981 */ /* 0x000ea4000c1e1900 */
[C---:B------:R-:W-:Y:S02]  /*03d0*/  IMAD.WIDE R8, R2.reuse, 0x4, R6 ;  /* 0x0000000402087825 */ /* 0x040fe400078e0206 */
[----:B------:R-:W3:Y:S02]  /*03e0*/  LDG.E R7, desc[UR6][R6.64] ;  /* 0x0000000606077981 */ /* 0x000ee4000c1e1900 */
[C---:B------:R-:W-:Y:S02]  /*03f0*/  IMAD.WIDE R10, R2.reuse, 0x4, R8 ;  /* 0x00000004020a7825 */ /* 0x040fe400078e0208 */
[----:B------:R-:W4:Y:S04]  /*0400*/  LDG.E R9, desc[UR6][R8.64] ;  /* 0x0000000608097981 */ /* 0x000f28000c1e1900 */
[----:B------:R-:W5:Y:S01]  /*0410*/  LDG.E R11, desc[UR6][R10.64] ;  /* 0x000000060a0b7981 */ /* 0x000f62000c1e1900 */
[----:B------:R-:W-:-:S04]  /*0420*/  LEA R5, R2, R5, 0x2 ;  /* 0x0000000502057211 */ /* 0x000fc800078e10ff */
[----:B------:R-:W-:Y:S01]  /*0430*/  ISETP.GE.AND P0, PT, R5, UR8, PT ;  /* 0x0000000805007c0c */ /* 0x000fe2000bf06270 */
[----:B--2---:R-:W-:-:S04]  /*0440*/  FADD R4, R13, R4 ;  /* 0x000000040d047221 */ /* 0x004fc80000000000 */
[----:B---3--:R-:W-:-:S04]  /*0450*/  FADD R4, R4, R7 ;  /* 0x0000000704047221 */ /* 0x008fc80000000000 */
[----:B----4-:R-:W-:-:S04]  /*0460*/  FADD R4, R4, R9 ;  /* 0x0000000904047221 */ /* 0x010fc80000000000 */
[----:B-----5:R-:W-:Y:S01]  /*0470*/  FADD R4, R4, R11 ;  /* 0x0000000b04047221 */ /* 0x020fe20000000000 */
[----:B------:R-:W-:Y:S06]  /*0480*/  @!P0 BRA `(.L_x_5) ;  /* 0xfffffffc00c08947 */ /* 0x000fec000383ffff */
.L_x_1:
[----:B------:R-:W-:Y:S05]  /*0490*/  BSYNC.RECONVERGENT B0 ;  /* 0x0000000000007941 */ /* 0x000fea0003800200 */
.L_x_0:
[----:B------:R-:W0:Y:S01]  /*04a0*/  S2UR UR5, SR_CgaCtaId ;  /* 0x00000000000579c3 */ /* 0x000e220000008800 */
[----:B------:R-:W-:Y:S01]  /*04b0*/  UMOV UR4, 0x400 ;  /* 0x0000040000047882 */ /* 0x000fe20000000000 */
[----:B------:R-:W-:Y:S02]  /*04c0*/  ISETP.GE.U32.AND P1, PT, R3, 0x2, PT ;  /* 0x000000020300780c */ /* 0x000fe40003f26070 */
[----:B------:R-:W-:Y:S01]  /*04d0*/  ISETP.NE.AND P0, PT, R0, RZ, PT ;  /* 0x000000ff0000720c */ /* 0x000fe20003f05270 */
[----:B0-----:R-:W-:-:S06]  /*04e0*/  ULEA UR4, UR5, UR4, 0x18 ;  /* 0x0000000405047291 */ /* 0x001fcc000f8ec0ff */
[----:B------:R-:W-:-:S05]  /*04f0*/  LEA R5, R0, UR4, 0x2 ;  /* 0x0000000400057c11 */ /* 0x000fca000f8e10ff */
[----:B------:R0:W-:Y:S01]  /*0500*/  STS [R5], R4 ;  /* 0x0000000405007388 */ /* 0x0001e20000000800 */
[----:B------:R-:W-:Y:S06]  /*0510*/  BAR.SYNC.DEFER_BLOCKING 0x0 ;  /* 0x0000000000007b1d */ /* 0x000fec0000010000 */
[----:B------:R-:W-:Y:S05]  /*0520*/  @!P1 BRA `(.L_x_6) ;  /* 0x00000000002c9947 */ /* 0x000fea0003800000 */
.L_x_7:
[----:B------:R-:W-:-:S04]  /*0530*/  SHF.R.U32.HI R6, RZ, 0x1, R3 ;  /* 0x00000001ff067819 */ /* 0x000fc80000011603 */
[----:B------:R-:W-:-:S13]  /*0540*/  ISETP.GE.U32.AND P1, PT, R0, R6, PT ;  /* 0x000000060000720c */ /* 0x000fda0003f26070 */
[----:B------:R-:W-:Y:S01]  /*0550*/  @!P1 IMAD R2, R6, 0x4, R5 ;  /* 0x0000000406029824 */ /* 0x000fe200078e0205 */
[----:B------:R-:W-:Y:S05]  /*0560*/  @!P1 LDS R7, [R5] ;  /* 0x0000000005079984 */ /* 0x000fea0000000800 */
[----:B------:R-:W0:Y:S02]  /*0570*/  @!P1 LDS R2, [R2] ;  /* 0x0000000002029984 */ /* 0x000e240000000800 */
[----:B0-----:R-:W-:-:S05]  /*0580*/  @!P1 FADD R4, R2, R7 ;  /* 0x0000000702049221 */ /* 0x001fca0000000000 */
[----:B------:R1:W-:Y:S01]  /*0590*/  @!P1 STS [R5], R4 ;  /* 0x0000000405009388 */ /* 0x0003e20000000800 */
[----:B------:R-:W-:Y:S01]  /*05a0*/  BAR.SYNC.DEFER_BLOCKING 0x0 ;  /* 0x0000000000007b1d */ /* 0x000fe20000010000 */
[----:B------:R-:W-:Y:S02]  /*05b0*/  ISETP.GT.U32.AND P1, PT, R3, 0x3, PT ;  /* 0x000000030300780c */ /* 0x000fe40003f24070 */
[----:B------:R-:W-:-:S11]  /*05c0*/  MOV R3, R6 ;  /* 0x0000000600037202 */ /* 0x000fd60000000f00 */
[----:B-1----:R-:W-:Y:S05]  /*05d0*/  @P1 BRA `(.L_x_7) ;  /* 0xfffffffc00d41947 */ /* 0x002fea000383ffff */
.L_x_6:
[----:B------:R-:W-:Y:S05]  /*05e0*/  @P0 EXIT ;  /* 0x000000000000094d */ /* 0x000fea0003800000 */
[----:B------:R-:W1:Y:S01]  /*05f0*/  S2UR UR5, SR_CgaCtaId ;  /* 0x00000000000579c3 */ /* 0x000e620000008800 */
[----:B------:R-:W-:-:S07]  /*0600*/  UMOV UR4, 0x400 ;  /* 0x0000040000047882 */ /* 0x000fce0000000000 */
[----:B------:R-:W2:Y:S01]  /*0610*/  LDC.64 R2, c[0x0][0x388] ;  /* 0x0000e200ff027b82 */ /* 0x000ea20000000a00 */
[----:B-1----:R-:W-:-:S09]  /*0620*/  ULEA UR4, UR5, UR4, 0x18 ;  /* 0x0000000405047291 */ /* 0x002fd2000f8ec0ff */
[----:B0-----:R-:W2:Y:S04]  /*0630*/  LDS R5, [UR4] ;  /* 0x00000004ff057984 */ /* 0x001ea80008000800 */
[----:B--2---:R-:W-:Y:S01]  /*0640*/  REDG.E.ADD.F32.FTZ.RN.STRONG.GPU desc[UR6][R2.64], R5 ;  /* 0x00000005020079a6 */ /* 0x004fe2000c12f306 */
[----:B------:R-:W-:Y:S05]  /*0650*/  EXIT ;  /* 0x000000000000794d */ /* 0x000fea0003800000 */
.L_x_8:
[----:B------:R-:W-:-:S00]  /*0660*/  BRA `(.L_x_8) ;  /* 0xfffffffc00fc7947 */ /* 0x000fc0000383ffff */
[----:B------:R-:W-:-:S00]  /*0670*/  NOP ;  /* 0x0000000000007918 */ /* 0x000fc00000000000 */
        /* <DEDUP_REMOVED lines=8> */
.L_x_9:


//--------------------- .nv.shared._Z16reduction_kernelPfS_i --------------------------
	.section	.nv.shared._Z16reduction_kernelPfS_i,"aw",@nobits
	.sectionflags	@""
	.align	4
.nv.shared._Z16reduction_kernelPfS_i:
	.zero		2048


//--------------------- .nv.shared.reserved.0     --------------------------
	.section	.nv.shared.reserved.0,"aw",@nobits
	.weak		__nv_reservedSMEM_offset_0_alias
	.size		__nv_reservedSMEM_offset_0_alias, 0, 64
	.other		__nv_reservedSMEM_offset_0_alias,@"STO_CUDA_RESERVED_SHARED STV_DEFAULT"
__nv_reservedSMEM_offset_0_alias:
	.zero		0
	.zero		64


//--------------------- .nv.constant0._Z16reduction_kernelPfS_i --------------------------
	.section	.nv.constant0._Z16reduction_kernelPfS_i,"a",@progbits
	.sectionflags	@""
	.align	4
.nv.constant0._Z16reduction_kernelPfS_i:
	.zero		916


//--------------------- SYMBOLS --------------------------

	.type		.nv.reservedSmem.offset0,@object
	.size		.nv.reservedSmem.offset0,0x4
	.type		.nv.reservedSmem.cap,@object
	.size		.nv.reservedSmem.cap,0x4
